	.headerflags	@"EF_CUDA_TEXMODE_UNIFIED EF_CUDA_64BIT_ADDRESS EF_CUDA_ACCELERATORS EF_CUDA_SM90 EF_CUDA_VIRTUAL_SM(EF_CUDA_SM90)"
	.elftype	@"ET_EXEC"


//--------------------- .nv.info                  --------------------------
	.section	.nv.info,"",@"SHT_CUDA_INFO"
	.align	4


	//----- nvinfo : EIATTR_REGCOUNT
	.align		4
        /*0000*/ 	.byte	0x04, 0x2f
        /*0002*/ 	.short	(.L_2 - .L_1)
	.align		4
.L_1:
        /*0004*/ 	.word	index@(triton_poi_fused_add_softplus_1)
        /*0008*/ 	.word	0x0000000e


	//----- nvinfo : EIATTR_MIN_STACK_SIZE
	.align		4
.L_2:
        /*000c*/ 	.byte	0x04, 0x12
        /*000e*/ 	.short	(.L_4 - .L_3)
	.align		4
.L_3:
        /*0010*/ 	.word	index@(triton_poi_fused_add_softplus_1)
        /*0014*/ 	.word	0x00000000


	//----- nvinfo : EIATTR_FRAME_SIZE
	.align		4
.L_4:
        /*0018*/ 	.byte	0x04, 0x11
        /*001a*/ 	.short	(.L_6 - .L_5)
	.align		4
.L_5:
        /*001c*/ 	.word	index@(triton_poi_fused_add_softplus_1)
        /*0020*/ 	.word	0x00000000


	//----- nvinfo : EIATTR_MIN_STACK_SIZE
	.align		4
.L_6:
        /*0024*/ 	.byte	0x04, 0x12
        /*0026*/ 	.short	(.L_8 - .L_7)
	.align		4
.L_7:
        /*0028*/ 	.word	index@(triton_poi_fused_add_softplus_1)
        /*002c*/ 	.word	0x00000000
.L_8:


//--------------------- .nv.info.triton_poi_fused_add_softplus_1 --------------------------
	.section	.nv.info.triton_poi_fused_add_softplus_1,"",@"SHT_CUDA_INFO"
	.sectionflags	@""
	.align	4


	//----- nvinfo : EIATTR_CUDA_API_VERSION
	.align		4
        /*0000*/ 	.byte	0x04, 0x37
        /*0002*/ 	.short	(.L_10 - .L_9)
.L_9:
        /*0004*/ 	.word	0x0000007c


	//----- nvinfo : EIATTR_KPARAM_INFO
	.align		4
.L_10:
        /*0008*/ 	.byte	0x04, 0x17
        /*000a*/ 	.short	(.L_12 - .L_11)
.L_11:
        /*000c*/ 	.word	0x00000000
        /*0010*/ 	.short	0x0002
        /*0012*/ 	.short	0x0010
        /*0014*/ 	.byte	0x00, 0xf0, 0x11, 0x00


	//----- nvinfo : EIATTR_KPARAM_INFO
	.align		4
.L_12:
        /*0018*/ 	.byte	0x04, 0x17
        /*001a*/ 	.short	(.L_14 - .L_13)
.L_13:
        /*001c*/ 	.word	0x00000000
        /*0020*/ 	.short	0x0001
        /*0022*/ 	.short	0x0008
        /*0024*/ 	.byte	0x00, 0xf4, 0x21, 0x00


	//----- nvinfo : EIATTR_KPARAM_INFO
	.align		4
.L_14:
        /*0028*/ 	.byte	0x04, 0x17
        /*002a*/ 	.short	(.L_16 - .L_15)
.L_15:
        /*002c*/ 	.word	0x00000000
        /*0030*/ 	.short	0x0000
        /*0032*/ 	.short	0x0000
        /*0034*/ 	.byte	0x00, 0xf4, 0x21, 0x00


	//----- nvinfo : EIATTR_SPARSE_MMA_MASK
	.align		4
.L_16:
        /*0038*/ 	.byte	0x03, 0x50
        /*003a*/ 	.short	0x0000


	//----- nvinfo : EIATTR_MAXREG_COUNT
	.align		4
        /*003c*/ 	.byte	0x03, 0x1b
        /*003e*/ 	.short	0x00ff


	//----- nvinfo : EIATTR_EXIT_INSTR_OFFSETS
	.align		4
        /*0040*/ 	.byte	0x04, 0x1c
        /*0042*/ 	.short	(.L_18 - .L_17)


	//   ....[0]....
.L_17:
        /*0044*/ 	.word	0x000003a0


	//   ....[1]....
        /*0048*/ 	.word	0x000003d0


	//----- nvinfo : EIATTR_REQNTID
	.align		4
.L_18:
        /*004c*/ 	.byte	0x04, 0x10
        /*004e*/ 	.short	(.L_20 - .L_19)
.L_19:
        /*0050*/ 	.word	0x00000020
        /*0054*/ 	.word	0x00000001
        /*0058*/ 	.word	0x00000001


	//----- nvinfo : EIATTR_CRS_STACK_SIZE
	.align		4
.L_20:
        /*005c*/ 	.byte	0x04, 0x1e
        /*005e*/ 	.short	(.L_22 - .L_21)
.L_21:
        /*0060*/ 	.word	0x00000000


	//----- nvinfo : EIATTR_CBANK_PARAM_SIZE
	.align		4
.L_22:
        /*0064*/ 	.byte	0x03, 0x19
        /*0066*/ 	.short	0x0014


	//----- nvinfo : EIATTR_PARAM_CBANK
	.align		4
        /*0068*/ 	.byte	0x04, 0x0a
        /*006a*/ 	.short	(.L_24 - .L_23)
	.align		4
.L_23:
        /*006c*/ 	.word	index@(.nv.constant0.triton_poi_fused_add_softplus_1)
        /*0070*/ 	.short	0x0210
        /*0072*/ 	.short	0x0014


	//----- nvinfo : EIATTR_SW_WAR
	.align		4
.L_24:
        /*0074*/ 	.byte	0x04, 0x36
        /*0076*/ 	.short	(.L_26 - .L_25)
.L_25:
        /*0078*/ 	.word	0x00000008
.L_26:


//--------------------- .nv.callgraph             --------------------------
	.section	.nv.callgraph,"",@"SHT_CUDA_CALLGRAPH"
	.align	4
	.sectionentsize	8
	.align		4
        /*0000*/ 	.word	0x00000000
	.align		4
        /*0004*/ 	.word	0xffffffff
	.align		4
        /*0008*/ 	.word	0x00000000
	.align		4
        /*000c*/ 	.word	0xfffffffe
	.align		4
        /*0010*/ 	.word	0x00000000
	.align		4
        /*0014*/ 	.word	0xfffffffd
	.align		4
        /*0018*/ 	.word	0x00000000
	.align		4
        /*001c*/ 	.word	0xfffffffc


//--------------------- .nv.constant4             --------------------------
	.section	.nv.constant4,"a",@progbits
	.align	8
	.align		8
.nv.constant4:
        /*0000*/ 	.dword	_$_str


//--------------------- .text.triton_poi_fused_add_softplus_1 --------------------------
	.section	.text.triton_poi_fused_add_softplus_1,"ax",@progbits
	.align	128
        .global         triton_poi_fused_add_softplus_1
        .type           triton_poi_fused_add_softplus_1,@function
        .size           triton_poi_fused_add_softplus_1,(.L_x_5 - triton_poi_fused_add_softplus_1)
        .other          triton_poi_fused_add_softplus_1,@"STO_CUDA_ENTRY STV_DEFAULT"
triton_poi_fused_add_softplus_1:
.text.triton_poi_fused_add_softplus_1:
[----:B------:R-:W0:Y:S02]  /*0000*/  LDC R1, c[0x0][0x28] ;  /* 0x00000a00ff017b82 */ /* 0x000e240000000800 */
[----:B------:R-:W1:Y:S01]  /*0010*/  S2R R8, SR_TID.X ;  /* 0x0000000000087919 */ /* 0x000e620000002100 */
[----:B------:R-:W-:Y:S01]  /*0020*/  ULDC.64 UR4, c[0x0][0x208] ;  /* 0x0000820000047ab9 */ /* 0x000fe20000000a00 */
[----:B------:R-:W-:Y:S01]  /*0030*/  BSSY B0, `(.L_x_0) ;  /* 0x000000a000007945 */ /* 0x000fe20003800000 */
[----:B------:R-:W-:Y:S01]  /*0040*/  HFMA2.MMA R3, -RZ, RZ, 0, 0 ;  /* 0x00000000ff037435 */ /* 0x000fe200000001ff */
[----:B------:R-:W2:Y:S01]  /*0050*/  S2R R5, SR_CTAID.X ;  /* 0x0000000000057919 */ /* 0x000ea20000002500 */
[----:B-1----:R-:W-:-:S04]  /*0060*/  LOP3.LUT R0, R8, 0x3, RZ, 0xc0, !PT ;  /* 0x0000000308007812 */ /* 0x002fc800078ec0ff */
[----:B--2---:R-:W-:-:S04]  /*0070*/  LEA R5, R5, R0, 0x2 ;  /* 0x0000000005057211 */ /* 0x004fc800078e10ff */
[----:B------:R-:W-:-:S13]  /*0080*/  ISETP.GE.AND P0, PT, R5, 0x4, PT ;  /* 0x000000040500780c */ /* 0x000fda0003f06270 */
[----:B------:R-:W-:Y:S05]  /*0090*/  @P0 BRA `(.L_x_1) ;  /* 0x00000000000c0947 */ /* 0x000fea0003800000 */
[----:B------:R-:W1:Y:S02]  /*00a0*/  LDC.64 R2, c[0x0][0x210] ;  /* 0x00008400ff027b82 */ /* 0x000e640000000a00 */
[----:B-1----:R-:W-:-:S06]  /*00b0*/  IMAD.WIDE R2, R5, 0x4, R2 ;  /* 0x0000000405027825 */ /* 0x002fcc00078e0202 */
[----:B------:R1:W5:Y:S02]  /*00c0*/  LDG.E R3, desc[UR4][R2.64] ;  /* 0x0000000402037981 */ /* 0x000364000c1e1900 */
.L_x_1:
[----:B------:R-:W-:Y:S05]  /*00d0*/  BSYNC B0 ;  /* 0x0000000000007941 */ /* 0x000fea0003800000 */
.L_x_0:
[----:B-----5:R-:W-:Y:S01]  /*00e0*/  FMUL R0, R3, 1.4426950216293334961 ;  /* 0x3fb8aa3b03007820 */ /* 0x020fe20000400000 */
[----:B------:R-:W-:Y:S01]  /*00f0*/  MOV R9, 0x3e800000 ;  /* 0x3e80000000097802 */ /* 0x000fe20000000f00 */
[----:B------:R-:W-:Y:S01]  /*0100*/  HFMA2.MMA R11, -RZ, RZ, 1.3056640625, -1.8671875 ;  /* 0x3d39bf78ff0b7435 */ /* 0x000fe200000001ff */
[----:B------:R-:W-:Y:S02]  /*0110*/  BSSY B0, `(.L_x_2) ;  /* 0x0000023000007945 */ /* 0x000fe40003800000 */
[----:B------:R-:W-:-:S13]  /*0120*/  FSETP.GEU.AND P0, PT, R0, -126, PT ;  /* 0xc2fc00000000780b */ /* 0x000fda0003f0e000 */
[----:B------:R-:W-:-:S04]  /*0130*/  @!P0 FMUL R0, R0, 0.5 ;  /* 0x3f00000000008820 */ /* 0x000fc80000400000 */
[----:B-1----:R1:W2:Y:S02]  /*0140*/  MUFU.EX2 R2, R0 ;  /* 0x0000000000027308 */ /* 0x0022a40000000800 */
[----:B-1----:R-:W-:Y:S01]  /*0150*/  SHF.R.S32.HI R0, RZ, 0x1f, R5 ;  /* 0x0000001fff007819 */ /* 0x002fe20000011405 */
[----:B--2---:R-:W-:Y:S01]  /*0160*/  @!P0 FMUL R2, R2, R2 ;  /* 0x0000000202028220 */ /* 0x004fe20000400000 */
[----:B------:R-:W-:-:S03]  /*0170*/  LOP3.LUT P0, RZ, R8, 0x1c, RZ, 0xc0, !PT ;  /* 0x0000001c08ff7812 */ /* 0x000fc6000780c0ff */
[C---:B------:R-:W-:Y:S01]  /*0180*/  FADD.FTZ.RZ R4, R2.reuse, 1 ;  /* 0x3f80000002047421 */ /* 0x040fe2000001c000 */
[----:B------:R-:W-:Y:S02]  /*0190*/  ISETP.GE.U32.AND P1, PT, R2, 0x7f800000, PT ;  /* 0x7f8000000200780c */ /* 0x000fe40003f26070 */
[----:B------:R-:W-:Y:S02]  /*01a0*/  ISETP.LT.AND P0, PT, R5, 0x4, !P0 ;  /* 0x000000040500780c */ /* 0x000fe40004701270 */
[----:B------:R-:W-:-:S04]  /*01b0*/  IADD3 R4, R4, -0x3f400000, RZ ;  /* 0xc0c0000004047810 */ /* 0x000fc80007ffe0ff */
[----:B------:R-:W-:-:S04]  /*01c0*/  LOP3.LUT R7, R4, 0xff800000, RZ, 0xc0, !PT ;  /* 0xff80000004077812 */ /* 0x000fc800078ec0ff */
[----:B------:R-:W-:Y:S02]  /*01d0*/  IADD3 R6, -R7, 0x40800000, RZ ;  /* 0x4080000007067810 */ /* 0x000fe40007ffe1ff */
[----:B------:R-:W-:Y:S02]  /*01e0*/  IADD3 R4, R2, -R7, RZ ;  /* 0x8000000702047210 */ /* 0x000fe40007ffe0ff */
[----:B------:R-:W-:Y:S01]  /*01f0*/  I2FP.F32.S32 R7, R7 ;  /* 0x0000000700077245 */ /* 0x000fe20000201400 */
[----:B------:R-:W-:-:S04]  /*0200*/  FFMA.FTZ R9, R6, R9, -1 ;  /* 0xbf80000006097423 */ /* 0x000fc80000010009 */
[----:B------:R-:W-:Y:S01]  /*0210*/  FADD R4, R4, R9 ;  /* 0x0000000904047221 */ /* 0x000fe20000000000 */
[----:B------:R-:W-:-:S03]  /*0220*/  FMUL R7, R7, 1.1920928955078125e-07 ;  /* 0x3400000007077820 */ /* 0x000fc60000400000 */
[----:B------:R-:W-:-:S04]  /*0230*/  FFMA.FTZ R9, R4, -R11, 0.10546888411045074463 ;  /* 0x3dd8001204097423 */ /* 0x000fc8000001080b */
[----:B------:R-:W-:-:S04]  /*0240*/  FFMA.FTZ R9, R4, R9, -0.13229703903198242188 ;  /* 0xbe0778e004097423 */ /* 0x000fc80000010009 */
[----:B------:R-:W-:-:S04]  /*0250*/  FFMA.FTZ R9, R4, R9, 0.14491446316242218018 ;  /* 0x3e14647504097423 */ /* 0x000fc80000010009 */
[----:B------:R-:W-:-:S04]  /*0260*/  FFMA.FTZ R9, R4, R9, -0.16641564667224884033 ;  /* 0xbe2a68dd04097423 */ /* 0x000fc80000010009 */
[----:B------:R-:W-:-:S04]  /*0270*/  FFMA.FTZ R9, R4, R9, 0.19988867640495300293 ;  /* 0x3e4caf9e04097423 */ /* 0x000fc80000010009 */
[----:B------:R-:W-:-:S04]  /*0280*/  FFMA.FTZ R9, R4, R9, -0.25000196695327758789 ;  /* 0xbe80004204097423 */ /* 0x000fc80000010009 */
[----:B------:R-:W-:-:S04]  /*0290*/  FFMA.FTZ R9, R4, R9, 0.33333510160446166992 ;  /* 0x3eaaaae604097423 */ /* 0x000fc80000010009 */
[----:B------:R-:W-:-:S04]  /*02a0*/  FFMA.FTZ R9, R4, R9, -0.5 ;  /* 0xbf00000004097423 */ /* 0x000fc80000010009 */
[----:B------:R-:W-:-:S04]  /*02b0*/  FMUL R9, R4, R9 ;  /* 0x0000000904097220 */ /* 0x000fc80000400000 */
[----:B------:R-:W-:-:S04]  /*02c0*/  FFMA.FTZ R4, R4, R9, R4 ;  /* 0x0000000904047223 */ /* 0x000fc80000010004 */
[----:B------:R-:W-:Y:S01]  /*02d0*/  FFMA.FTZ R4, R7, 0.69314718246459960938, R4 ;  /* 0x3f31721807047823 */ /* 0x000fe20000010004 */
[----:B------:R-:W-:Y:S06]  /*02e0*/  @!P1 BRA `(.L_x_3) ;  /* 0x0000000000149947 */ /* 0x000fec0003800000 */
[C---:B------:R-:W-:Y:S02]  /*02f0*/  ISETP.GE.AND P1, PT, R2.reuse, -0x407fffff, PT ;  /* 0xbf8000010200780c */ /* 0x040fe40003f26270 */
[----:B------:R-:W-:-:S11]  /*0300*/  FSETP.NEU.AND P2, PT, R2, RZ, PT ;  /* 0x000000ff0200720b */ /* 0x000fd60003f4d000 */
[----:B------:R-:W-:-:S05]  /*0310*/  @P1 MOV R7, 0x7f800000 ;  /* 0x7f80000000071802 */ /* 0x000fca0000000f00 */
[----:B------:R-:W-:-:S05]  /*0320*/  @P1 FFMA.FTZ R4, R2, R7, +INF ;  /* 0x7f80000002041423 */ /* 0x000fca0000010007 */
[----:B------:R-:W-:-:S07]  /*0330*/  FSEL R4, R4, -RZ, P2 ;  /* 0x800000ff04047208 */ /* 0x000fce0001000000 */
.L_x_3:
[----:B------:R-:W-:Y:S05]  /*0340*/  BSYNC B0 ;  /* 0x0000000000007941 */ /* 0x000fea0003800000 */
.L_x_2:
[----:B------:R-:W-:Y:S01]  /*0350*/  ULDC.64 UR6, c[0x0][0x218] ;  /* 0x0000860000067ab9 */ /* 0x000fe20000000a00 */
[----:B------:R-:W-:Y:S02]  /*0360*/  FSETP.GT.AND P1, PT, R3, 20, PT ;  /* 0x41a000000300780b */ /* 0x000fe40003f24000 */
[----:B------:R-:W-:Y:S02]  /*0370*/  LEA R2, P2, R5, UR6, 0x2 ;  /* 0x0000000605027c11 */ /* 0x000fe4000f8410ff */
[----:B------:R-:W-:Y:S02]  /*0380*/  FSEL R4, R3, R4, P1 ;  /* 0x0000000403047208 */ /* 0x000fe40000800000 */
[----:B------:R-:W-:Y:S01]  /*0390*/  LEA.HI.X R3, R5, UR7, R0, 0x2, P2 ;  /* 0x0000000705037c11 */ /* 0x000fe200090f1400 */
[----:B------:R-:W-:Y:S08]  /*03a0*/  @!P0 EXIT ;  /* 0x000000000000894d */ /* 0x000ff00003800000 */
[----:B------:R-:W-:-:S05]  /*03b0*/  FADD R5, R4, 0.0010000000474974513054 ;  /* 0x3a83126f04057421 */ /* 0x000fca0000000000 */
[----:B------:R-:W-:Y:S01]  /*03c0*/  STG.E desc[UR4][R2.64], R5 ;  /* 0x0000000502007986 */ /* 0x000fe2000c101904 */
[----:B------:R-:W-:Y:S05]  /*03d0*/  EXIT ;  /* 0x000000000000794d */ /* 0x000fea0003800000 */
.L_x_4:
[----:B------:R-:W-:-:S00]  /*03e0*/  BRA `(.L_x_4) ;  /* 0xfffffffc00fc7947 */ /* 0x000fc0000383ffff */
[----:B------:R-:W-:-:S00]  /*03f0*/  NOP ;  /* 0x0000000000007918 */ /* 0x000fc00000000000 */
        /* <DEDUP_REMOVED lines=8> */
.L_x_5:


//--------------------- .nv.global.init           --------------------------
	.section	.nv.global.init,"aw",@progbits
.nv.global.init:
	.type		_$_str,@object
	.size		_$_str,(.L_0 - _$_str)
_$_str:
        /*0000*/ 	.byte	0x5f, 0x5f, 0x43, 0x55, 0x44, 0x41, 0x5f, 0x46, 0x54, 0x5a, 0x00
.L_0:


//--------------------- .nv.constant0.triton_poi_fused_add_softplus_1 --------------------------
	.section	.nv.constant0.triton_poi_fused_add_softplus_1,"a",@progbits
	.sectionflags	@""
	.align	4
.nv.constant0.triton_poi_fused_add_softplus_1:
	.zero		548
